	.headerflags	@"EF_CUDA_TEXMODE_UNIFIED EF_CUDA_64BIT_ADDRESS EF_CUDA_ACCELERATORS EF_CUDA_SM90 EF_CUDA_VIRTUAL_SM(EF_CUDA_SM90)"
	.elftype	@"ET_EXEC"


//--------------------- .nv.info                  --------------------------
	.section	.nv.info,"",@"SHT_CUDA_INFO"
	.align	4


	//----- nvinfo : EIATTR_REGCOUNT
	.align		4
        /*0000*/ 	.byte	0x04, 0x2f
        /*0002*/ 	.short	(.L_3 - .L_2)
	.align		4
.L_2:
        /*0004*/ 	.word	index@(triton_poi_fused__native_batch_norm_legit_no_training_cat_relu_27)
        /*0008*/ 	.word	0x00000017


	//----- nvinfo : EIATTR_MIN_STACK_SIZE
	.align		4
.L_3:
        /*000c*/ 	.byte	0x04, 0x12
        /*000e*/ 	.short	(.L_5 - .L_4)
	.align		4
.L_4:
        /*0010*/ 	.word	index@(triton_poi_fused__native_batch_norm_legit_no_training_cat_relu_27)
        /*0014*/ 	.word	0x00000000


	//----- nvinfo : EIATTR_FRAME_SIZE
	.align		4
.L_5:
        /*0018*/ 	.byte	0x04, 0x11
        /*001a*/ 	.short	(.L_7 - .L_6)
	.align		4
.L_6:
        /*001c*/ 	.word	index@(triton_poi_fused__native_batch_norm_legit_no_training_cat_relu_27)
        /*0020*/ 	.word	0x00000000


	//----- nvinfo : EIATTR_MIN_STACK_SIZE
	.align		4
.L_7:
        /*0024*/ 	.byte	0x04, 0x12
        /*0026*/ 	.short	(.L_9 - .L_8)
	.align		4
.L_8:
        /*0028*/ 	.word	index@(triton_poi_fused__native_batch_norm_legit_no_training_cat_relu_27)
        /*002c*/ 	.word	0x00000000
.L_9:


//--------------------- .nv.info.triton_poi_fused__native_batch_norm_legit_no_training_cat_relu_27 --------------------------
	.section	.nv.info.triton_poi_fused__native_batch_norm_legit_no_training_cat_relu_27,"",@"SHT_CUDA_INFO"
	.sectionflags	@""
	.align	4


	//----- nvinfo : EIATTR_CUDA_API_VERSION
	.align		4
        /*0000*/ 	.byte	0x04, 0x37
        /*0002*/ 	.short	(.L_11 - .L_10)
.L_10:
        /*0004*/ 	.word	0x0000007c


	//----- nvinfo : EIATTR_KPARAM_INFO
	.align		4
.L_11:
        /*0008*/ 	.byte	0x04, 0x17
        /*000a*/ 	.short	(.L_13 - .L_12)
.L_12:
        /*000c*/ 	.word	0x00000000
        /*0010*/ 	.short	0x0008
        /*0012*/ 	.short	0x0040
        /*0014*/ 	.byte	0x00, 0xf0, 0x11, 0x00


	//----- nvinfo : EIATTR_KPARAM_INFO
	.align		4
.L_13:
        /*0018*/ 	.byte	0x04, 0x17
        /*001a*/ 	.short	(.L_15 - .L_14)
.L_14:
        /*001c*/ 	.word	0x00000000
        /*0020*/ 	.short	0x0007
        /*0022*/ 	.short	0x0038
        /*0024*/ 	.byte	0x00, 0xf4, 0x21, 0x00


	//----- nvinfo : EIATTR_KPARAM_INFO
	.align		4
.L_15:
        /*0028*/ 	.byte	0x04, 0x17
        /*002a*/ 	.short	(.L_17 - .L_16)
.L_16:
        /*002c*/ 	.word	0x00000000
        /*0030*/ 	.short	0x0006
        /*0032*/ 	.short	0x0030
        /*0034*/ 	.byte	0x00, 0xf4, 0x21, 0x00


	//----- nvinfo : EIATTR_KPARAM_INFO
	.align		4
.L_17:
        /*0038*/ 	.byte	0x04, 0x17
        /*003a*/ 	.short	(.L_19 - .L_18)
.L_18:
        /*003c*/ 	.word	0x00000000
        /*0040*/ 	.short	0x0005
        /*0042*/ 	.short	0x0028
        /*0044*/ 	.byte	0x00, 0xf4, 0x21, 0x00


	//----- nvinfo : EIATTR_KPARAM_INFO
	.align		4
.L_19:
        /*0048*/ 	.byte	0x04, 0x17
        /*004a*/ 	.short	(.L_21 - .L_20)
.L_20:
        /*004c*/ 	.word	0x00000000
        /*0050*/ 	.short	0x0004
        /*0052*/ 	.short	0x0020
        /*0054*/ 	.byte	0x00, 0xf4, 0x21, 0x00


	//----- nvinfo : EIATTR_KPARAM_INFO
	.align		4
.L_21:
        /*0058*/ 	.byte	0x04, 0x17
        /*005a*/ 	.short	(.L_23 - .L_22)
.L_22:
        /*005c*/ 	.word	0x00000000
        /*0060*/ 	.short	0x0003
        /*0062*/ 	.short	0x0018
        /*0064*/ 	.byte	0x00, 0xf4, 0x21, 0x00


	//----- nvinfo : EIATTR_KPARAM_INFO
	.align		4
.L_23:
        /*0068*/ 	.byte	0x04, 0x17
        /*006a*/ 	.short	(.L_25 - .L_24)
.L_24:
        /*006c*/ 	.word	0x00000000
        /*0070*/ 	.short	0x0002
        /*0072*/ 	.short	0x0010
        /*0074*/ 	.byte	0x00, 0xf4, 0x21, 0x00


	//----- nvinfo : EIATTR_KPARAM_INFO
	.align		4
.L_25:
        /*0078*/ 	.byte	0x04, 0x17
        /*007a*/ 	.short	(.L_27 - .L_26)
.L_26:
        /*007c*/ 	.word	0x00000000
        /*0080*/ 	.short	0x0001
        /*0082*/ 	.short	0x0008
        /*0084*/ 	.byte	0x00, 0xf4, 0x21, 0x00


	//----- nvinfo : EIATTR_KPARAM_INFO
	.align		4
.L_27:
        /*0088*/ 	.byte	0x04, 0x17
        /*008a*/ 	.short	(.L_29 - .L_28)
.L_28:
        /*008c*/ 	.word	0x00000000
        /*0090*/ 	.short	0x0000
        /*0092*/ 	.short	0x0000
        /*0094*/ 	.byte	0x00, 0xf4, 0x21, 0x00


	//----- nvinfo : EIATTR_SPARSE_MMA_MASK
	.align		4
.L_29:
        /*0098*/ 	.byte	0x03, 0x50
        /*009a*/ 	.short	0x0000


	//----- nvinfo : EIATTR_MAXREG_COUNT
	.align		4
        /*009c*/ 	.byte	0x03, 0x1b
        /*009e*/ 	.short	0x00ff


	//----- nvinfo : EIATTR_EXIT_INSTR_OFFSETS
	.align		4
        /*00a0*/ 	.byte	0x04, 0x1c
        /*00a2*/ 	.short	(.L_31 - .L_30)


	//   ....[0]....
.L_30:
        /*00a4*/ 	.word	0x00000520


	//----- nvinfo : EIATTR_REQNTID
	.align		4
.L_31:
        /*00a8*/ 	.byte	0x04, 0x10
        /*00aa*/ 	.short	(.L_33 - .L_32)
.L_32:
        /*00ac*/ 	.word	0x00000080
        /*00b0*/ 	.word	0x00000001
        /*00b4*/ 	.word	0x00000001


	//----- nvinfo : EIATTR_CBANK_PARAM_SIZE
	.align		4
.L_33:
        /*00b8*/ 	.byte	0x03, 0x19
        /*00ba*/ 	.short	0x0044


	//----- nvinfo : EIATTR_PARAM_CBANK
	.align		4
        /*00bc*/ 	.byte	0x04, 0x0a
        /*00be*/ 	.short	(.L_35 - .L_34)
	.align		4
.L_34:
        /*00c0*/ 	.word	index@(.nv.constant0.triton_poi_fused__native_batch_norm_legit_no_training_cat_relu_27)
        /*00c4*/ 	.short	0x0210
        /*00c6*/ 	.short	0x0044


	//----- nvinfo : EIATTR_SW_WAR
	.align		4
.L_35:
        /*00c8*/ 	.byte	0x04, 0x36
        /*00ca*/ 	.short	(.L_37 - .L_36)
.L_36:
        /*00cc*/ 	.word	0x00000008
.L_37:


//--------------------- .nv.callgraph             --------------------------
	.section	.nv.callgraph,"",@"SHT_CUDA_CALLGRAPH"
	.align	4
	.sectionentsize	8
	.align		4
        /*0000*/ 	.word	0x00000000
	.align		4
        /*0004*/ 	.word	0xffffffff
	.align		4
        /*0008*/ 	.word	0x00000000
	.align		4
        /*000c*/ 	.word	0xfffffffe
	.align		4
        /*0010*/ 	.word	0x00000000
	.align		4
        /*0014*/ 	.word	0xfffffffd
	.align		4
        /*0018*/ 	.word	0x00000000
	.align		4
        /*001c*/ 	.word	0xfffffffc


//--------------------- .nv.constant4             --------------------------
	.section	.nv.constant4,"a",@progbits
	.align	8
	.align		8
.nv.constant4:
        /*0000*/ 	.dword	_$_str
	.align		8
        /*0008*/ 	.dword	_$_str_$_2


//--------------------- .text.triton_poi_fused__native_batch_norm_legit_no_training_cat_relu_27 --------------------------
	.section	.text.triton_poi_fused__native_batch_norm_legit_no_training_cat_relu_27,"ax",@progbits
	.align	128
        .global         triton_poi_fused__native_batch_norm_legit_no_training_cat_relu_27
        .type           triton_poi_fused__native_batch_norm_legit_no_training_cat_relu_27,@function
        .size           triton_poi_fused__native_batch_norm_legit_no_training_cat_relu_27,(.L_x_1 - triton_poi_fused__native_batch_norm_legit_no_training_cat_relu_27)
        .other          triton_poi_fused__native_batch_norm_legit_no_training_cat_relu_27,@"STO_CUDA_ENTRY STV_DEFAULT"
triton_poi_fused__native_batch_norm_legit_no_training_cat_relu_27:
.text.triton_poi_fused__native_batch_norm_legit_no_training_cat_relu_27:
[----:B------:R-:W-:Y:S01]  /*0000*/  LDC R1, c[0x0][0x28] ;  /* 0x00000a00ff017b82 */ /* 0x000fe20000000800 */
[----:B------:R-:W1:Y:S07]  /*0010*/  S2R R0, SR_TID.X ;  /* 0x0000000000007919 */ /* 0x000e6e0000002100 */
[----:B------:R-:W2:Y:S01]  /*0020*/  LDC.64 R4, c[0x0][0x228] ;  /* 0x00008a00ff047b82 */ /* 0x000ea20000000a00 */
[----:B------:R-:W-:Y:S01]  /*0030*/  ULDC.64 UR4, c[0x0][0x208] ;  /* 0x0000820000047ab9 */ /* 0x000fe20000000a00 */
[----:B------:R-:W-:Y:S01]  /*0040*/  ULDC.64 UR6, c[0x0][0x218] ;  /* 0x0000860000067ab9 */ /* 0x000fe20000000a00 */
[----:B------:R-:W3:Y:S01]  /*0050*/  S2R R3, SR_CTAID.X ;  /* 0x0000000000037919 */ /* 0x000ee20000002500 */
[----:B-1----:R-:W-:-:S05]  /*0060*/  IMAD.SHL.U32 R0, R0, 0x2, RZ ;  /* 0x0000000200007824 */ /* 0x002fca00078e00ff */
[----:B------:R-:W-:-:S05]  /*0070*/  LOP3.LUT R0, R0, 0xfe, RZ, 0xc0, !PT ;  /* 0x000000fe00007812 */ /* 0x000fca00078ec0ff */
[----:B---3--:R-:W-:-:S05]  /*0080*/  IMAD R0, R3, 0x100, R0 ;  /* 0x0000010003007824 */ /* 0x008fca00078e0200 */
[----:B------:R-:W-:-:S04]  /*0090*/  SHF.R.S32.HI R3, RZ, 0x1f, R0 ;  /* 0x0000001fff037819 */ /* 0x000fc80000011400 */
[----:B------:R-:W-:-:S04]  /*00a0*/  LEA.HI R8, R3, R0, RZ, 0x4 ;  /* 0x0000000003087211 */ /* 0x000fc800078f20ff */
[----:B------:R-:W-:-:S05]  /*00b0*/  SHF.R.S32.HI R6, RZ, 0x4, R8 ;  /* 0x00000004ff067819 */ /* 0x000fca0000011408 */
[----:B------:R-:W-:-:S05]  /*00c0*/  IMAD.HI R2, R6, 0x66666667, RZ ;  /* 0x6666666706027827 */ /* 0x000fca00078e02ff */
[----:B------:R-:W-:-:S04]  /*00d0*/  SHF.R.U32.HI R3, RZ, 0x1f, R2 ;  /* 0x0000001fff037819 */ /* 0x000fc80000011602 */
[----:B------:R-:W-:-:S05]  /*00e0*/  LEA.HI.SX32 R3, R2, R3, 0x19 ;  /* 0x0000000302037211 */ /* 0x000fca00078fcaff */
[----:B------:R-:W-:Y:S02]  /*00f0*/  IMAD R6, R3, -0x140, R6 ;  /* 0xfffffec003067824 */ /* 0x000fe400078e0206 */
[----:B------:R-:W-:Y:S01]  /*0100*/  IMAD.HI R10, R0, 0x66666667, RZ ;  /* 0x66666667000a7827 */ /* 0x000fe200078e02ff */
[----:B------:R-:W-:Y:S01]  /*0110*/  LOP3.LUT R9, R8, 0xfffffff0, RZ, 0xc0, !PT ;  /* 0xfffffff008097812 */ /* 0x000fe200078ec0ff */
[----:B------:R-:W1:Y:S02]  /*0120*/  LDC.64 R2, c[0x0][0x210] ;  /* 0x00008400ff027b82 */ /* 0x000e640000000a00 */
[----:B--2---:R-:W-:-:S05]  /*0130*/  IMAD.WIDE R4, R6, 0x4, R4 ;  /* 0x0000000406047825 */ /* 0x004fca00078e0204 */
[----:B------:R2:W3:Y:S01]  /*0140*/  LDG.E.EL R7, desc[UR4][R4.64] ;  /* 0x0000000404077981 */ /* 0x0004e2000c2e1900 */
[----:B------:R-:W-:Y:S01]  /*0150*/  SHF.R.U32.HI R11, RZ, 0x1f, R10 ;  /* 0x0000001fff0b7819 */ /* 0x000fe2000001160a */
[----:B------:R-:W-:-:S03]  /*0160*/  IMAD.IADD R9, R0, 0x1, -R9 ;  /* 0x0000000100097824 */ /* 0x000fc600078e0a09 */
[----:B------:R-:W-:Y:S01]  /*0170*/  LEA.HI.SX32 R11, R10, R11, 0x15 ;  /* 0x0000000b0a0b7211 */ /* 0x000fe200078faaff */
[----:B------:R-:W-:-:S04]  /*0180*/  IMAD.SHL.U32 R10, R6, 0x10, RZ ;  /* 0x00000010060a7824 */ /* 0x000fc800078e00ff */
[C---:B------:R-:W-:Y:S01]  /*0190*/  IMAD.SHL.U32 R12, R11.reuse, 0x200, RZ ;  /* 0x000002000b0c7824 */ /* 0x040fe200078e00ff */
[----:B--2---:R-:W-:Y:S01]  /*01a0*/  SHF.R.S32.HI R4, RZ, 0x1f, R9 ;  /* 0x0000001fff047819 */ /* 0x004fe20000011409 */
[----:B------:R-:W-:-:S03]  /*01b0*/  IMAD R8, R11, -0x1400, R0 ;  /* 0xffffec000b087824 */ /* 0x000fc600078e0200 */
[----:B------:R-:W-:Y:S01]  /*01c0*/  IADD3 R5, P0, P1, R10, R9, R12 ;  /* 0x000000090a057210 */ /* 0x000fe2000791e00c */
[----:B------:R-:W-:Y:S01]  /*01d0*/  IMAD R17, R11, 0x1200, R8 ;  /* 0x000012000b117824 */ /* 0x000fe200078e0208 */
[----:B------:R-:W-:Y:S01]  /*01e0*/  SHF.R.S32.HI R13, RZ, 0x1f, R12 ;  /* 0x0000001fff0d7819 */ /* 0x000fe2000001140c */
[----:B------:R-:W2:Y:S01]  /*01f0*/  LDC.64 R8, c[0x0][0x220] ;  /* 0x00008800ff087b82 */ /* 0x000ea20000000a00 */
[----:B------:R-:W-:Y:S01]  /*0200*/  SHF.R.S32.HI R10, RZ, 0x1f, R10 ;  /* 0x0000001fff0a7819 */ /* 0x000fe2000001140a */
[----:B-1----:R-:W-:Y:S01]  /*0210*/  IMAD.WIDE R16, R17, 0x4, R2 ;  /* 0x0000000411107825 */ /* 0x002fe200078e0202 */
[----:B------:R-:W-:Y:S02]  /*0220*/  LEA R18, P2, R5, UR6, 0x2 ;  /* 0x0000000605127c11 */ /* 0x000fe4000f8410ff */
[----:B------:R-:W-:Y:S02]  /*0230*/  CS2R R2, SRZ ;  /* 0x0000000000027805 */ /* 0x000fe4000001ff00 */
[----:B------:R-:W-:-:S02]  /*0240*/  IADD3.X R4, R10, R4, R13, P0, P1 ;  /* 0x000000040a047210 */ /* 0x000fc400007e240d */
[C---:B------:R-:W-:Y:S01]  /*0250*/  ISETP.GE.AND P1, PT, R6.reuse, 0x120, PT ;  /* 0x000001200600780c */ /* 0x040fe20003f26270 */
[----:B------:R-:W1:Y:S01]  /*0260*/  LDC.64 R12, c[0x0][0x230] ;  /* 0x00008c00ff0c7b82 */ /* 0x000e620000000a00 */
[----:B------:R-:W-:Y:S02]  /*0270*/  ISETP.GT.AND P0, PT, R6, 0x11f, PT ;  /* 0x0000011f0600780c */ /* 0x000fe40003f04270 */
[----:B------:R-:W-:-:S05]  /*0280*/  LEA.HI.X R19, R5, UR7, R4, 0x2, P2 ;  /* 0x0000000705137c11 */ /* 0x000fca00090f1404 */
[----:B------:R-:W4:Y:S01]  /*0290*/  LDC.64 R10, c[0x0][0x238] ;  /* 0x00008e00ff0a7b82 */ /* 0x000f220000000a00 */
[----:B------:R-:W-:-:S03]  /*02a0*/  CS2R R4, SRZ ;  /* 0x0000000000047805 */ /* 0x000fc6000001ff00 */
[----:B------:R-:W5:Y:S01]  /*02b0*/  @!P1 LDG.E.64 R2, desc[UR4][R16.64] ;  /* 0x0000000410029981 */ /* 0x000f62000c1e1b00 */
[----:B--2---:R-:W-:-:S03]  /*02c0*/  IMAD.WIDE R8, R6, 0x4, R8 ;  /* 0x0000000406087825 */ /* 0x004fc600078e0208 */
[----:B------:R-:W2:Y:S04]  /*02d0*/  @P0 LDG.E.64 R4, desc[UR4][R18.64+-0x4800] ;  /* 0xffb8000412040981 */ /* 0x000ea8000c1e1b00 */
[----:B------:R1:W2:Y:S02]  /*02e0*/  LDG.E.EL R8, desc[UR4][R8.64] ;  /* 0x0000000408087981 */ /* 0x0002a4000c2e1900 */
[----:B-1----:R-:W-:-:S06]  /*02f0*/  IMAD.WIDE R12, R6, 0x4, R12 ;  /* 0x00000004060c7825 */ /* 0x002fcc00078e020c */
[----:B------:R-:W2:Y:S01]  /*0300*/  LDG.E.EL R12, desc[UR4][R12.64] ;  /* 0x000000040c0c7981 */ /* 0x000ea2000c2e1900 */
[----:B----4-:R-:W-:Y:S02]  /*0310*/  IMAD.WIDE R14, R6, 0x4, R10 ;  /* 0x00000004060e7825 */ /* 0x010fe400078e020a */
[----:B------:R-:W1:Y:S04]  /*0320*/  LDC.64 R10, c[0x0][0x240] ;  /* 0x00009000ff0a7b82 */ /* 0x000e680000000a00 */
[----:B------:R-:W4:Y:S01]  /*0330*/  LDG.E.EL R15, desc[UR4][R14.64] ;  /* 0x000000040e0f7981 */ /* 0x000f22000c2e1900 */
[----:B0-----:R-:W-:Y:S02]  /*0340*/  IMAD.MOV.U32 R9, RZ, RZ, 0x3e800000 ;  /* 0x3e800000ff097424 */ /* 0x001fe400078e00ff */
[----:B-1----:R-:W-:-:S04]  /*0350*/  IMAD.WIDE R10, R0, 0x4, R10 ;  /* 0x00000004000a7825 */ /* 0x002fc800078e020a */
[----:B---3--:R-:W-:Y:S02]  /*0360*/  FADD R20, R7, 9.9999997473787516356e-06 ;  /* 0x3727c5ac07147421 */ /* 0x008fe40000000000 */
[----:B------:R-:W0:Y:S02]  /*0370*/  LDC.64 R6, c[0x0][0x248] ;  /* 0x00009200ff067b82 */ /* 0x000e240000000a00 */
[----:B------:R-:W1:Y:S02]  /*0380*/  MUFU.SQRT R16, R20 ;  /* 0x0000001400107308 */ /* 0x000e640000002000 */
[C---:B-1----:R-:W-:Y:S02]  /*0390*/  FSETP.GT.AND P2, PT, R16.reuse, 8.50705917302346158658e+37, PT ;  /* 0x7e8000001000780b */ /* 0x042fe40003f44000 */
[----:B------:R-:W-:-:S11]  /*03a0*/  FSETP.GEU.AND P3, PT, R16, 1.175494350822287508e-38, PT ;  /* 0x008000001000780b */ /* 0x000fd60003f6e000 */
[----:B------:R-:W-:-:S04]  /*03b0*/  @P2 FMUL R16, R16, 0.25 ;  /* 0x3e80000010102820 */ /* 0x000fc80000400000 */
[----:B------:R-:W-:-:S06]  /*03c0*/  @!P3 FMUL R16, R16, 16777216 ;  /* 0x4b8000001010b820 */ /* 0x000fcc0000400000 */
[----:B------:R-:W1:Y:S01]  /*03d0*/  MUFU.RCP R16, R16 ;  /* 0x0000001000107308 */ /* 0x000e620000001000 */
[----:B------:R-:W-:Y:S02]  /*03e0*/  FSEL R9, R9, 1, P2 ;  /* 0x3f80000009097808 */ /* 0x000fe40001000000 */
[----:B-----5:R-:W-:Y:S02]  /*03f0*/  SEL R2, R2, RZ, !P1 ;  /* 0x000000ff02027207 */ /* 0x020fe40004800000 */
[----:B------:R-:W-:Y:S02]  /*0400*/  SEL R3, R3, RZ, !P1 ;  /* 0x000000ff03037207 */ /* 0x000fe40004800000 */
[----:B--2---:R-:W-:Y:S01]  /*0410*/  @P1 SEL R2, R4, RZ, P0 ;  /* 0x000000ff04021207 */ /* 0x004fe20000000000 */
[----:B------:R-:W-:Y:S01]  /*0420*/  @!P3 FMUL R9, R9, 16777216 ;  /* 0x4b8000000909b820 */ /* 0x000fe20000400000 */
[----:B------:R-:W-:-:S03]  /*0430*/  @P1 SEL R3, R5, RZ, P0 ;  /* 0x000000ff05031207 */ /* 0x000fc60000000000 */
[C---:B------:R-:W-:Y:S02]  /*0440*/  FADD R4, -R8.reuse, R2 ;  /* 0x0000000208047221 */ /* 0x040fe40000000100 */
[----:B------:R-:W-:Y:S01]  /*0450*/  FADD R8, -R8, R3 ;  /* 0x0000000308087221 */ /* 0x000fe20000000100 */
[----:B-1----:R-:W-:-:S04]  /*0460*/  FMUL R9, R16, R9 ;  /* 0x0000000910097220 */ /* 0x002fc80000400000 */
[-C--:B------:R-:W-:Y:S01]  /*0470*/  FMUL R4, R4, R9.reuse ;  /* 0x0000000904047220 */ /* 0x080fe20000400000 */
[----:B------:R-:W-:-:S03]  /*0480*/  FMUL R8, R8, R9 ;  /* 0x0000000908087220 */ /* 0x000fc60000400000 */
[C-C-:B----4-:R-:W-:Y:S01]  /*0490*/  FFMA R4, R12.reuse, R4, R15.reuse ;  /* 0x000000040c047223 */ /* 0x150fe2000000000f */
[----:B------:R-:W-:-:S04]  /*04a0*/  FFMA R8, R12, R8, R15 ;  /* 0x000000080c087223 */ /* 0x000fc8000000000f */
[----:B------:R-:W-:Y:S02]  /*04b0*/  FSETP.GEU.AND P0, PT, R4, RZ, PT ;  /* 0x000000ff0400720b */ /* 0x000fe40003f0e000 */
[----:B------:R-:W-:Y:S01]  /*04c0*/  FSETP.GEU.AND P1, PT, R8, RZ, PT ;  /* 0x000000ff0800720b */ /* 0x000fe20003f2e000 */
[----:B0-----:R-:W-:Y:S01]  /*04d0*/  IMAD.WIDE R6, R0, 0x4, R6 ;  /* 0x0000000400067825 */ /* 0x001fe200078e0206 */
[----:B------:R-:W-:Y:S02]  /*04e0*/  FSEL R4, R4, RZ, P0 ;  /* 0x000000ff04047208 */ /* 0x000fe40000000000 */
[----:B------:R-:W-:Y:S01]  /*04f0*/  FSEL R5, R8, RZ, P1 ;  /* 0x000000ff08057208 */ /* 0x000fe20000800000 */
[----:B------:R-:W-:Y:S04]  /*0500*/  STG.E.64 desc[UR4][R10.64], R2 ;  /* 0x000000020a007986 */ /* 0x000fe8000c101b04 */
[----:B------:R-:W-:Y:S01]  /*0510*/  STG.E.64 desc[UR4][R6.64], R4 ;  /* 0x0000000406007986 */ /* 0x000fe2000c101b04 */
[----:B------:R-:W-:Y:S05]  /*0520*/  EXIT ;  /* 0x000000000000794d */ /* 0x000fea0003800000 */
.L_x_0:
[----:B------:R-:W-:-:S00]  /*0530*/  BRA `(.L_x_0) ;  /* 0xfffffffc00fc7947 */ /* 0x000fc0000383ffff */
[----:B------:R-:W-:-:S00]  /*0540*/  NOP ;  /* 0x0000000000007918 */ /* 0x000fc00000000000 */
        /* <DEDUP_REMOVED lines=11> */
.L_x_1:


//--------------------- .nv.global.init           --------------------------
	.section	.nv.global.init,"aw",@progbits
.nv.global.init:
	.type		_$_str,@object
	.size		_$_str,(_$_str_$_2 - _$_str)
_$_str:
        /*0000*/ 	.byte	0x5f, 0x5f, 0x43, 0x55, 0x44, 0x41, 0x5f, 0x46, 0x54, 0x5a, 0x00
	.type		_$_str_$_2,@object
	.size		_$_str_$_2,(.L_1 - _$_str_$_2)
_$_str_$_2:
        /*000b*/ 	.byte	0x5f, 0x5f, 0x43, 0x55, 0x44, 0x41, 0x5f, 0x50, 0x52, 0x45, 0x43, 0x5f, 0x53, 0x51, 0x52, 0x54
        /*001b*/ 	.byte	0x00
.L_1:


//--------------------- .nv.constant0.triton_poi_fused__native_batch_norm_legit_no_training_cat_relu_27 --------------------------
	.section	.nv.constant0.triton_poi_fused__native_batch_norm_legit_no_training_cat_relu_27,"a",@progbits
	.sectionflags	@""
	.align	4
.nv.constant0.triton_poi_fused__native_batch_norm_legit_no_training_cat_relu_27:
	.zero		596
